//
// Generated by NVIDIA NVVM Compiler
//
// Compiler Build ID: CL-36424714
// Cuda compilation tools, release 13.0, V13.0.88
// Based on NVVM 20.0.0
//

.version 9.0
.target sm_100
.address_size 64

	// .globl	_Z14rgbToGrayscalePhS_ii

.visible .entry _Z14rgbToGrayscalePhS_ii(
	.param .u64 .ptr .align 1 _Z14rgbToGrayscalePhS_ii_param_0,
	.param .u64 .ptr .align 1 _Z14rgbToGrayscalePhS_ii_param_1,
	.param .u32 _Z14rgbToGrayscalePhS_ii_param_2,
	.param .u32 _Z14rgbToGrayscalePhS_ii_param_3
)
{
	.reg .pred 	%p<4>;
	.reg .b16 	%rs<4>;
	.reg .b32 	%r<16>;
	.reg .b32 	%f<7>;
	.reg .b64 	%rd<9>;

	ld.param.u64 	%rd1, [_Z14rgbToGrayscalePhS_ii_param_0];
	ld.param.u64 	%rd2, [_Z14rgbToGrayscalePhS_ii_param_1];
	ld.param.u32 	%r3, [_Z14rgbToGrayscalePhS_ii_param_2];
	ld.param.u32 	%r4, [_Z14rgbToGrayscalePhS_ii_param_3];
	mov.u32 	%r6, %ctaid.x;
	mov.u32 	%r7, %ntid.x;
	mov.u32 	%r8, %tid.x;
	mad.lo.s32 	%r1, %r6, %r7, %r8;
	mov.u32 	%r9, %ctaid.y;
	mov.u32 	%r10, %ntid.y;
	mov.u32 	%r11, %tid.y;
	mad.lo.s32 	%r12, %r9, %r10, %r11;
	setp.ge.s32 	%p1, %r1, %r3;
	setp.ge.s32 	%p2, %r12, %r4;
	or.pred  	%p3, %p1, %p2;
	@%p3 bra 	$L__BB0_2;
	cvta.to.global.u64 	%rd3, %rd1;
	cvta.to.global.u64 	%rd4, %rd2;
	mad.lo.s32 	%r13, %r3, %r12, %r1;
	mul.lo.s32 	%r14, %r13, 3;
	cvt.s64.s32 	%rd5, %r14;
	add.s64 	%rd6, %rd3, %rd5;
	ld.global.u8 	%rs1, [%rd6];
	ld.global.u8 	%rs2, [%rd6+1];
	ld.global.u8 	%rs3, [%rd6+2];
	cvt.rn.f32.u16 	%f1, %rs1;
	cvt.rn.f32.u16 	%f2, %rs2;
	mul.f32 	%f3, %f2, 0f3F35C28F;
	fma.rn.f32 	%f4, %f1, 0f3E570A3D, %f3;
	cvt.rn.f32.u16 	%f5, %rs3;
	fma.rn.f32 	%f6, %f5, 0f3D8F5C29, %f4;
	cvt.rzi.u32.f32 	%r15, %f6;
	cvt.s64.s32 	%rd7, %r13;
	add.s64 	%rd8, %rd4, %rd7;
	st.global.u8 	[%rd8], %r15;
$L__BB0_2:
	ret;

}


// ===== COMPILED SASS (sm_100) =====

	.target	sm_100

	.elftype	@"ET_EXEC"


//--------------------- .note.nv.tkinfo           --------------------------
	.section	.note.nv.tkinfo,"",@"SHT_NOTE"
	.sectionflags	@"SHF_NOTE_NV_TKINFO"
	.tkinfo
        /*0018*/ 	.word	0x00000002
        /*0030*/ 	.string	""
        /*0030*/ 	.string	"ptxas"
        /*0030*/ 	.string	"Cuda compilation tools, release 13.0, V13.0.88"
        /*0030*/ 	.string	"Build cuda_13.0.r13.0/compiler.36424714_0"
        /*0030*/ 	.string	"-arch sm_100 -m 64 "



//--------------------- .note.nv.cuinfo           --------------------------
	.section	.note.nv.cuinfo,"",@"SHT_NOTE"
	.sectionflags	@"SHF_NOTE_NV_CUINFO"
        /*0018*/ 	.short	0x0002
        /*001a*/ 	.short	0x0064
        /*001c*/ 	.short	0x0082
	.zero		2


//--------------------- .nv.info                  --------------------------
	.section	.nv.info,"",@"SHT_CUDA_INFO"
	.align	4


	//----- nvinfo : EIATTR_REGCOUNT
	.align		4
        /*0000*/ 	.byte	0x04, 0x2f
        /*0002*/ 	.short	(.L_1 - .L_0)
	.align		4
.L_0:
        /*0004*/ 	.word	index@(_Z14rgbToGrayscalePhS_ii)
        /*0008*/ 	.word	0x0000000a


	//----- nvinfo : EIATTR_FRAME_SIZE
	.align		4
.L_1:
        /*000c*/ 	.byte	0x04, 0x11
        /*000e*/ 	.short	(.L_3 - .L_2)
	.align		4
.L_2:
        /*0010*/ 	.word	index@(_Z14rgbToGrayscalePhS_ii)
        /*0014*/ 	.word	0x00000000


	//----- nvinfo : EIATTR_MIN_STACK_SIZE
	.align		4
.L_3:
        /*0018*/ 	.byte	0x04, 0x12
        /*001a*/ 	.short	(.L_5 - .L_4)
	.align		4
.L_4:
        /*001c*/ 	.word	index@(_Z14rgbToGrayscalePhS_ii)
        /*0020*/ 	.word	0x00000000
.L_5:


//--------------------- .nv.compat                --------------------------
	.section	.nv.compat,"",@"SHT_CUDA_COMPAT_INFO"
	.align	4
        /*0000*/ 	.byte	0x02, 0x09, 0x00, 0x00, 0x02, 0x02, 0x01, 0x00, 0x02, 0x05, 0x05, 0x00, 0x03, 0x07, 0x01, 0x01
        /*0010*/ 	.byte	0x02, 0x03, 0x00, 0x00, 0x02, 0x06, 0x01, 0x00, 0x04, 0x0b, 0x08, 0x00, 0x09, 0x00, 0x00, 0x00
        /*0020*/ 	.byte	0x00, 0x00, 0x00, 0x00


//--------------------- .nv.info._Z14rgbToGrayscalePhS_ii --------------------------
	.section	.nv.info._Z14rgbToGrayscalePhS_ii,"",@"SHT_CUDA_INFO"
	.sectionflags	@""
	.align	4


	//----- nvinfo : EIATTR_CUDA_API_VERSION
	.align		4
        /*0000*/ 	.byte	0x04, 0x37
        /*0002*/ 	.short	(.L_7 - .L_6)
.L_6:
        /*0004*/ 	.word	0x00000082


	//----- nvinfo : EIATTR_KPARAM_INFO
	.align		4
.L_7:
        /*0008*/ 	.byte	0x04, 0x17
        /*000a*/ 	.short	(.L_9 - .L_8)
.L_8:
        /*000c*/ 	.word	0x00000000
        /*0010*/ 	.short	0x0003
        /*0012*/ 	.short	0x0014
        /*0014*/ 	.byte	0x00, 0xf0, 0x11, 0x00


	//----- nvinfo : EIATTR_KPARAM_INFO
	.align		4
.L_9:
        /*0018*/ 	.byte	0x04, 0x17
        /*001a*/ 	.short	(.L_11 - .L_10)
.L_10:
        /*001c*/ 	.word	0x00000000
        /*0020*/ 	.short	0x0002
        /*0022*/ 	.short	0x0010
        /*0024*/ 	.byte	0x00, 0xf0, 0x11, 0x00


	//----- nvinfo : EIATTR_KPARAM_INFO
	.align		4
.L_11:
        /*0028*/ 	.byte	0x04, 0x17
        /*002a*/ 	.short	(.L_13 - .L_12)
.L_12:
        /*002c*/ 	.word	0x00000000
        /*0030*/ 	.short	0x0001
        /*0032*/ 	.short	0x0008
        /*0034*/ 	.byte	0x00, 0xf5, 0x21, 0x00


	//----- nvinfo : EIATTR_KPARAM_INFO
	.align		4
.L_13:
        /*0038*/ 	.byte	0x04, 0x17
        /*003a*/ 	.short	(.L_15 - .L_14)
.L_14:
        /*003c*/ 	.word	0x00000000
        /*0040*/ 	.short	0x0000
        /*0042*/ 	.short	0x0000
        /*0044*/ 	.byte	0x00, 0xf5, 0x21, 0x00


	//----- nvinfo : EIATTR_SPARSE_MMA_MASK
	.align		4
.L_15:
        /*0048*/ 	.byte	0x03, 0x50
        /*004a*/ 	.short	0x0000


	//----- nvinfo : EIATTR_MAXREG_COUNT
	.align		4
        /*004c*/ 	.byte	0x03, 0x1b
        /*004e*/ 	.short	0x00ff


	//----- nvinfo : EIATTR_MERCURY_ISA_VERSION
	.align		4
        /*0050*/ 	.byte	0x03, 0x5f
        /*0052*/ 	.short	0x0101


	//----- nvinfo : EIATTR_VRC_CTA_INIT_COUNT
	.align		4
        /*0054*/ 	.byte	0x02, 0x4a
	.zero		1
	.zero		1


	//----- nvinfo : EIATTR_EXIT_INSTR_OFFSETS
	.align		4
        /*0058*/ 	.byte	0x04, 0x1c
        /*005a*/ 	.short	(.L_17 - .L_16)


	//   ....[0]....
.L_16:
        /*005c*/ 	.word	0x000000c0


	//   ....[1]....
        /*0060*/ 	.word	0x00000200


	//----- nvinfo : EIATTR_CBANK_PARAM_SIZE
	.align		4
.L_17:
        /*0064*/ 	.byte	0x03, 0x19
        /*0066*/ 	.short	0x0018


	//----- nvinfo : EIATTR_PARAM_CBANK
	.align		4
        /*0068*/ 	.byte	0x04, 0x0a
        /*006a*/ 	.short	(.L_19 - .L_18)
	.align		4
.L_18:
        /*006c*/ 	.word	index@(.nv.constant0._Z14rgbToGrayscalePhS_ii)
        /*0070*/ 	.short	0x0380
        /*0072*/ 	.short	0x0018


	//----- nvinfo : EIATTR_SW_WAR
	.align		4
.L_19:
        /*0074*/ 	.byte	0x04, 0x36
        /*0076*/ 	.short	(.L_21 - .L_20)
.L_20:
        /*0078*/ 	.word	0x00000008
.L_21:


//--------------------- .nv.callgraph             --------------------------
	.section	.nv.callgraph,"",@"SHT_CUDA_CALLGRAPH"
	.align	4
	.sectionentsize	8
	.align		4
        /*0000*/ 	.word	0x00000000
	.align		4
        /*0004*/ 	.word	0xffffffff
	.align		4
        /*0008*/ 	.word	0x00000000
	.align		4
        /*000c*/ 	.word	0xfffffffe
	.align		4
        /*0010*/ 	.word	0x00000000
	.align		4
        /*0014*/ 	.word	0xfffffffd
	.align		4
        /*0018*/ 	.word	0x00000000
	.align		4
        /*001c*/ 	.word	0xfffffffc


//--------------------- .text._Z14rgbToGrayscalePhS_ii --------------------------
	.section	.text._Z14rgbToGrayscalePhS_ii,"ax",@progbits
	.align	128
        .global         _Z14rgbToGrayscalePhS_ii
        .type           _Z14rgbToGrayscalePhS_ii,@function
        .size           _Z14rgbToGrayscalePhS_ii,(.L_x_1 - _Z14rgbToGrayscalePhS_ii)
        .other          _Z14rgbToGrayscalePhS_ii,@"STO_CUDA_ENTRY STV_DEFAULT"
_Z14rgbToGrayscalePhS_ii:
.text._Z14rgbToGrayscalePhS_ii:
[----:B------:R-:W-:Y:S01]  /*0000*/  LDC R1, c[0x0][0x37c] ;  /* 0x0000df00ff017b82 */ /* 0x000fe20000000800 */
[----:B------:R-:W0:Y:S07]  /*0010*/  S2R R2, SR_TID.Y ;  /* 0x0000000000027919 */ /* 0x000e2e0000002200 */
[----:B------:R-:W1:Y:S01]  /*0020*/  LDC R0, c[0x0][0x360] ;  /* 0x0000d800ff007b82 */ /* 0x000e620000000800 */
[----:B------:R-:W2:Y:S01]  /*0030*/  LDCU.64 UR6, c[0x0][0x390] ;  /* 0x00007200ff0677ac */ /* 0x000ea20008000a00 */
[----:B------:R-:W1:Y:S06]  /*0040*/  S2R R5, SR_TID.X ;  /* 0x0000000000057919 */ /* 0x000e6c0000002100 */
[----:B------:R-:W0:Y:S08]  /*0050*/  S2UR UR5, SR_CTAID.Y ;  /* 0x00000000000579c3 */ /* 0x000e300000002600 */
[----:B------:R-:W0:Y:S08]  /*0060*/  LDC R3, c[0x0][0x364] ;  /* 0x0000d900ff037b82 */ /* 0x000e300000000800 */
[----:B------:R-:W1:Y:S01]  /*0070*/  S2UR UR4, SR_CTAID.X ;  /* 0x00000000000479c3 */ /* 0x000e620000002500 */
[----:B0-----:R-:W-:-:S05]  /*0080*/  IMAD R3, R3, UR5, R2 ;  /* 0x0000000503037c24 */ /* 0x001fca000f8e0202 */
[----:B--2---:R-:W-:Y:S01]  /*0090*/  ISETP.GE.AND P0, PT, R3, UR7, PT ;  /* 0x0000000703007c0c */ /* 0x004fe2000bf06270 */
[----:B-1----:R-:W-:-:S05]  /*00a0*/  IMAD R0, R0, UR4, R5 ;  /* 0x0000000400007c24 */ /* 0x002fca000f8e0205 */
[----:B------:R-:W-:-:S13]  /*00b0*/  ISETP.GE.OR P0, PT, R0, UR6, P0 ;  /* 0x0000000600007c0c */ /* 0x000fda0008706670 */
[----:B------:R-:W-:Y:S05]  /*00c0*/  @P0 EXIT ;  /* 0x000000000000094d */ /* 0x000fea0003800000 */
[----:B------:R-:W0:Y:S01]  /*00d0*/  LDCU.128 UR8, c[0x0][0x380] ;  /* 0x00007000ff0877ac */ /* 0x000e220008000c00 */
[----:B------:R-:W-:Y:S01]  /*00e0*/  IMAD R0, R3, UR6, R0 ;  /* 0x0000000603007c24 */ /* 0x000fe2000f8e0200 */
[----:B------:R-:W1:Y:S03]  /*00f0*/  LDCU.64 UR4, c[0x0][0x358] ;  /* 0x00006b00ff0477ac */ /* 0x000e660008000a00 */
[----:B------:R-:W-:-:S05]  /*0100*/  IMAD R3, R0, 0x3, RZ ;  /* 0x0000000300037824 */ /* 0x000fca00078e02ff */
[----:B0-----:R-:W-:-:S04]  /*0110*/  IADD3 R2, P0, PT, R3, UR8, RZ ;  /* 0x0000000803027c10 */ /* 0x001fc8000ff1e0ff */
[----:B------:R-:W-:-:S05]  /*0120*/  LEA.HI.X.SX32 R3, R3, UR9, 0x1, P0 ;  /* 0x0000000903037c11 */ /* 0x000fca00080f0eff */
[----:B-1----:R-:W2:Y:S04]  /*0130*/  LDG.E.U8 R5, desc[UR4][R2.64+0x1] ;  /* 0x0000010402057981 */ /* 0x002ea8000c1e1100 */
[----:B------:R-:W3:Y:S04]  /*0140*/  LDG.E.U8 R4, desc[UR4][R2.64] ;  /* 0x0000000402047981 */ /* 0x000ee8000c1e1100 */
[----:B------:R-:W4:Y:S01]  /*0150*/  LDG.E.U8 R6, desc[UR4][R2.64+0x2] ;  /* 0x0000020402067981 */ /* 0x000f22000c1e1100 */
[----:B--2---:R-:W-:Y:S02]  /*0160*/  I2FP.F32.U32 R5, R5 ;  /* 0x0000000500057245 */ /* 0x004fe40000201000 */
[----:B---3--:R-:W-:-:S03]  /*0170*/  I2FP.F32.U32 R4, R4 ;  /* 0x0000000400047245 */ /* 0x008fc60000201000 */
[----:B------:R-:W-:Y:S01]  /*0180*/  FMUL R5, R5, 0.70999997854232788086 ;  /* 0x3f35c28f05057820 */ /* 0x000fe20000400000 */
[----:B----4-:R-:W-:-:S03]  /*0190*/  I2FP.F32.U32 R7, R6 ;  /* 0x0000000600077245 */ /* 0x010fc60000201000 */
[----:B------:R-:W-:-:S04]  /*01a0*/  FFMA R4, R4, 0.20999999344348907471, R5 ;  /* 0x3e570a3d04047823 */ /* 0x000fc80000000005 */
[----:B------:R-:W-:Y:S01]  /*01b0*/  FFMA R7, R7, 0.070000000298023223877, R4 ;  /* 0x3d8f5c2907077823 */ /* 0x000fe20000000004 */
[----:B------:R-:W-:-:S04]  /*01c0*/  IADD3 R4, P0, PT, R0, UR10, RZ ;  /* 0x0000000a00047c10 */ /* 0x000fc8000ff1e0ff */
[----:B------:R-:W-:Y:S01]  /*01d0*/  LEA.HI.X.SX32 R5, R0, UR11, 0x1, P0 ;  /* 0x0000000b00057c11 */ /* 0x000fe200080f0eff */
[----:B------:R-:W0:Y:S04]  /*01e0*/  F2I.U32.TRUNC.NTZ R7, R7 ;  /* 0x0000000700077305 */ /* 0x000e28000020f000 */
[----:B0-----:R-:W-:Y:S01]  /*01f0*/  STG.E.U8 desc[UR4][R4.64], R7 ;  /* 0x0000000704007986 */ /* 0x001fe2000c101104 */
[----:B------:R-:W-:Y:S05]  /*0200*/  EXIT ;  /* 0x000000000000794d */ /* 0x000fea0003800000 */
.L_x_0:
[----:B------:R-:W-:-:S00]  /*0210*/  BRA `(.L_x_0) ;  /* 0xfffffffc00fc7947 */ /* 0x000fc0000383ffff */
[----:B------:R-:W-:-:S00]  /*0220*/  NOP ;  /* 0x0000000000007918 */ /* 0x000fc00000000000 */
        /* <DEDUP_REMOVED lines=13> */
.L_x_1:


//--------------------- .nv.shared.reserved.0     --------------------------
	.section	.nv.shared.reserved.0,"aw",@nobits
	.weak		__nv_reservedSMEM_offset_0_alias
	.size		__nv_reservedSMEM_offset_0_alias, 0, 64
	.other		__nv_reservedSMEM_offset_0_alias,@"STO_CUDA_RESERVED_SHARED STV_DEFAULT"
__nv_reservedSMEM_offset_0_alias:
	.zero		0
	.zero		64


//--------------------- .nv.constant0._Z14rgbToGrayscalePhS_ii --------------------------
	.section	.nv.constant0._Z14rgbToGrayscalePhS_ii,"a",@progbits
	.sectionflags	@""
	.align	4
.nv.constant0._Z14rgbToGrayscalePhS_ii:
	.zero		920


//--------------------- SYMBOLS --------------------------

	.type		.nv.reservedSmem.offset0,@object
	.size		.nv.reservedSmem.offset0,0x4
